	.headerflags	@"EF_CUDA_TEXMODE_UNIFIED EF_CUDA_64BIT_ADDRESS EF_CUDA_ACCELERATORS EF_CUDA_SM90 EF_CUDA_VIRTUAL_SM(EF_CUDA_SM90)"
	.elftype	@"ET_EXEC"


//--------------------- .nv.info                  --------------------------
	.section	.nv.info,"",@"SHT_CUDA_INFO"
	.align	4


	//----- nvinfo : EIATTR_REGCOUNT
	.align		4
        /*0000*/ 	.byte	0x04, 0x2f
        /*0002*/ 	.short	(.L_1 - .L_0)
	.align		4
.L_0:
        /*0004*/ 	.word	index@(triton_poi_fused_8)
        /*0008*/ 	.word	0x0000001e


	//----- nvinfo : EIATTR_MIN_STACK_SIZE
	.align		4
.L_1:
        /*000c*/ 	.byte	0x04, 0x12
        /*000e*/ 	.short	(.L_3 - .L_2)
	.align		4
.L_2:
        /*0010*/ 	.word	index@(triton_poi_fused_8)
        /*0014*/ 	.word	0x00000000


	//----- nvinfo : EIATTR_FRAME_SIZE
	.align		4
.L_3:
        /*0018*/ 	.byte	0x04, 0x11
        /*001a*/ 	.short	(.L_5 - .L_4)
	.align		4
.L_4:
        /*001c*/ 	.word	index@(triton_poi_fused_8)
        /*0020*/ 	.word	0x00000000


	//----- nvinfo : EIATTR_MIN_STACK_SIZE
	.align		4
.L_5:
        /*0024*/ 	.byte	0x04, 0x12
        /*0026*/ 	.short	(.L_7 - .L_6)
	.align		4
.L_6:
        /*0028*/ 	.word	index@(triton_poi_fused_8)
        /*002c*/ 	.word	0x00000000
.L_7:


//--------------------- .nv.info.triton_poi_fused_8 --------------------------
	.section	.nv.info.triton_poi_fused_8,"",@"SHT_CUDA_INFO"
	.sectionflags	@""
	.align	4


	//----- nvinfo : EIATTR_CUDA_API_VERSION
	.align		4
        /*0000*/ 	.byte	0x04, 0x37
        /*0002*/ 	.short	(.L_9 - .L_8)
.L_8:
        /*0004*/ 	.word	0x0000007c


	//----- nvinfo : EIATTR_KPARAM_INFO
	.align		4
.L_9:
        /*0008*/ 	.byte	0x04, 0x17
        /*000a*/ 	.short	(.L_11 - .L_10)
.L_10:
        /*000c*/ 	.word	0x00000000
        /*0010*/ 	.short	0x0003
        /*0012*/ 	.short	0x0014
        /*0014*/ 	.byte	0x00, 0xf0, 0x11, 0x00


	//----- nvinfo : EIATTR_KPARAM_INFO
	.align		4
.L_11:
        /*0018*/ 	.byte	0x04, 0x17
        /*001a*/ 	.short	(.L_13 - .L_12)
.L_12:
        /*001c*/ 	.word	0x00000000
        /*0020*/ 	.short	0x0002
        /*0022*/ 	.short	0x0010
        /*0024*/ 	.byte	0x00, 0xf0, 0x11, 0x00


	//----- nvinfo : EIATTR_KPARAM_INFO
	.align		4
.L_13:
        /*0028*/ 	.byte	0x04, 0x17
        /*002a*/ 	.short	(.L_15 - .L_14)
.L_14:
        /*002c*/ 	.word	0x00000000
        /*0030*/ 	.short	0x0001
        /*0032*/ 	.short	0x0008
        /*0034*/ 	.byte	0x00, 0xf4, 0x21, 0x00


	//----- nvinfo : EIATTR_KPARAM_INFO
	.align		4
.L_15:
        /*0038*/ 	.byte	0x04, 0x17
        /*003a*/ 	.short	(.L_17 - .L_16)
.L_16:
        /*003c*/ 	.word	0x00000000
        /*0040*/ 	.short	0x0000
        /*0042*/ 	.short	0x0000
        /*0044*/ 	.byte	0x00, 0xf4, 0x21, 0x00


	//----- nvinfo : EIATTR_SPARSE_MMA_MASK
	.align		4
.L_17:
        /*0048*/ 	.byte	0x03, 0x50
        /*004a*/ 	.short	0x0000


	//----- nvinfo : EIATTR_MAXREG_COUNT
	.align		4
        /*004c*/ 	.byte	0x03, 0x1b
        /*004e*/ 	.short	0x00ff


	//----- nvinfo : EIATTR_EXIT_INSTR_OFFSETS
	.align		4
        /*0050*/ 	.byte	0x04, 0x1c
        /*0052*/ 	.short	(.L_19 - .L_18)


	//   ....[0]....
.L_18:
        /*0054*/ 	.word	0x000005f0


	//   ....[1]....
        /*0058*/ 	.word	0x00000640


	//----- nvinfo : EIATTR_REQNTID
	.align		4
.L_19:
        /*005c*/ 	.byte	0x04, 0x10
        /*005e*/ 	.short	(.L_21 - .L_20)
.L_20:
        /*0060*/ 	.word	0x00000080
        /*0064*/ 	.word	0x00000001
        /*0068*/ 	.word	0x00000001


	//----- nvinfo : EIATTR_CBANK_PARAM_SIZE
	.align		4
.L_21:
        /*006c*/ 	.byte	0x03, 0x19
        /*006e*/ 	.short	0x0018


	//----- nvinfo : EIATTR_PARAM_CBANK
	.align		4
        /*0070*/ 	.byte	0x04, 0x0a
        /*0072*/ 	.short	(.L_23 - .L_22)
	.align		4
.L_22:
        /*0074*/ 	.word	index@(.nv.constant0.triton_poi_fused_8)
        /*0078*/ 	.short	0x0210
        /*007a*/ 	.short	0x0018


	//----- nvinfo : EIATTR_SW_WAR
	.align		4
.L_23:
        /*007c*/ 	.byte	0x04, 0x36
        /*007e*/ 	.short	(.L_25 - .L_24)
.L_24:
        /*0080*/ 	.word	0x00000008
.L_25:


//--------------------- .nv.callgraph             --------------------------
	.section	.nv.callgraph,"",@"SHT_CUDA_CALLGRAPH"
	.align	4
	.sectionentsize	8
	.align		4
        /*0000*/ 	.word	0x00000000
	.align		4
        /*0004*/ 	.word	0xffffffff
	.align		4
        /*0008*/ 	.word	0x00000000
	.align		4
        /*000c*/ 	.word	0xfffffffe
	.align		4
        /*0010*/ 	.word	0x00000000
	.align		4
        /*0014*/ 	.word	0xfffffffd
	.align		4
        /*0018*/ 	.word	0x00000000
	.align		4
        /*001c*/ 	.word	0xfffffffc


//--------------------- .text.triton_poi_fused_8  --------------------------
	.section	.text.triton_poi_fused_8,"ax",@progbits
	.sectionflags	@"SHF_BARRIERS=1"
	.align	128
        .global         triton_poi_fused_8
        .type           triton_poi_fused_8,@function
        .size           triton_poi_fused_8,(.L_x_1 - triton_poi_fused_8)
        .other          triton_poi_fused_8,@"STO_CUDA_ENTRY STV_DEFAULT"
triton_poi_fused_8:
.text.triton_poi_fused_8:
[----:B------:R-:W0:Y:S01]  /*0000*/  LDC R1, c[0x0][0x28] ;  /* 0x00000a00ff017b82 */ /* 0x000e220000000800 */
[----:B------:R-:W1:Y:S07]  /*0010*/  S2R R0, SR_CTAID.X ;  /* 0x0000000000007919 */ /* 0x000e6e0000002500 */
[----:B------:R-:W2:Y:S01]  /*0020*/  LDC.64 R14, c[0x0][0x210] ;  /* 0x00008400ff0e7b82 */ /* 0x000ea20000000a00 */
[----:B------:R-:W-:Y:S01]  /*0030*/  IMAD.MOV.U32 R19, RZ, RZ, RZ ;  /* 0x000000ffff137224 */ /* 0x000fe200078e00ff */
[----:B------:R-:W-:Y:S01]  /*0040*/  ULDC.64 UR6, c[0x0][0x208] ;  /* 0x0000820000067ab9 */ /* 0x000fe20000000a00 */
[----:B------:R-:W3:Y:S01]  /*0050*/  S2R R21, SR_TID.X ;  /* 0x0000000000157919 */ /* 0x000ee20000002100 */
[----:B------:R-:W4:Y:S01]  /*0060*/  S2R R18, SR_CTAID.Y ;  /* 0x0000000000127919 */ /* 0x000f220000002600 */
[----:B------:R-:W-:-:S02]  /*0070*/  IMAD.MOV.U32 R20, RZ, RZ, RZ ;  /* 0x000000ffff147224 */ /* 0x000fc400078e00ff */
[----:B-1----:R-:W-:Y:S01]  /*0080*/  IMAD.SHL.U32 R0, R0, 0x10, RZ ;  /* 0x0000001000007824 */ /* 0x002fe200078e00ff */
[----:B---3--:R-:W-:-:S04]  /*0090*/  SHF.R.U32.HI R17, RZ, 0x4, R21 ;  /* 0x00000004ff117819 */ /* 0x008fc80000011615 */
[----:B------:R-:W-:Y:S01]  /*00a0*/  LOP3.LUT R6, R0, 0xf, R21, 0xf8, !PT ;  /* 0x0000000f00067812 */ /* 0x000fe200078ef815 */
[----:B----4-:R-:W-:Y:S01]  /*00b0*/  IMAD.SHL.U32 R16, R18, 0x40, RZ ;  /* 0x0000004012107824 */ /* 0x010fe200078e00ff */
[----:B------:R-:W-:Y:S02]  /*00c0*/  SGXT.U32 R17, R17, 0x3 ;  /* 0x000000031111781a */ /* 0x000fe40000000000 */
[----:B------:R-:W-:Y:S02]  /*00d0*/  ISETP.GE.AND P0, PT, R6, 0x9, PT ;  /* 0x000000090600780c */ /* 0x000fe40003f06270 */
[----:B------:R-:W-:Y:S02]  /*00e0*/  LOP3.LUT R2, R16, R17, RZ, 0xfc, !PT ;  /* 0x0000001110027212 */ /* 0x000fe400078efcff */
[----:B------:R-:W-:Y:S02]  /*00f0*/  LOP3.LUT R3, R16, 0x8, R17, 0xfe, !PT ;  /* 0x0000000810037812 */ /* 0x000fe400078efe11 */
[----:B------:R-:W-:Y:S01]  /*0100*/  LOP3.LUT R4, R16, 0x10, R17, 0xfe, !PT ;  /* 0x0000001010047812 */ /* 0x000fe200078efe11 */
[--C-:B------:R-:W-:Y:S01]  /*0110*/  IMAD R27, R2, 0x9, R6.reuse ;  /* 0x00000009021b7824 */ /* 0x100fe200078e0206 */
[----:B------:R-:W-:Y:S01]  /*0120*/  LOP3.LUT R7, R16, 0x18, R17, 0xfe, !PT ;  /* 0x0000001810077812 */ /* 0x000fe200078efe11 */
[--C-:B------:R-:W-:Y:S01]  /*0130*/  IMAD R3, R3, 0x9, R6.reuse ;  /* 0x0000000903037824 */ /* 0x100fe200078e0206 */
[----:B------:R-:W-:Y:S01]  /*0140*/  LOP3.LUT R9, R16, 0x20, R17, 0xfe, !PT ;  /* 0x0000002010097812 */ /* 0x000fe200078efe11 */
[--C-:B------:R-:W-:Y:S01]  /*0150*/  IMAD R5, R4, 0x9, R6.reuse ;  /* 0x0000000904057824 */ /* 0x100fe200078e0206 */
[----:B------:R-:W-:Y:S01]  /*0160*/  LOP3.LUT R11, R16, 0x28, R17, 0xfe, !PT ;  /* 0x00000028100b7812 */ /* 0x000fe200078efe11 */
[----:B------:R-:W-:Y:S01]  /*0170*/  IMAD R7, R7, 0x9, R6 ;  /* 0x0000000907077824 */ /* 0x000fe200078e0206 */
[----:B------:R-:W-:Y:S01]  /*0180*/  LOP3.LUT R13, R16, 0x30, R17, 0xfe, !PT ;  /* 0x00000030100d7812 */ /* 0x000fe200078efe11 */
[----:B--2---:R-:W-:Y:S01]  /*0190*/  IMAD.WIDE R26, R27, 0x4, R14 ;  /* 0x000000041b1a7825 */ /* 0x004fe200078e020e */
[----:B------:R-:W-:-:S03]  /*01a0*/  LOP3.LUT R23, R16, 0x38, R17, 0xfe, !PT ;  /* 0x0000003810177812 */ /* 0x000fc600078efe11 */
[--C-:B------:R-:W-:Y:S01]  /*01b0*/  IMAD R9, R9, 0x9, R6.reuse ;  /* 0x0000000909097824 */ /* 0x100fe200078e0206 */
[----:B------:R1:W2:Y:S01]  /*01c0*/  @!P0 LDG.E.EL R19, desc[UR6][R26.64] ;  /* 0x000000061a138981 */ /* 0x0002a2000c2e1900 */
[--C-:B------:R-:W-:Y:S02]  /*01d0*/  IMAD R11, R11, 0x9, R6.reuse ;  /* 0x000000090b0b7824 */ /* 0x100fe400078e0206 */
[--C-:B------:R-:W-:Y:S02]  /*01e0*/  IMAD R13, R13, 0x9, R6.reuse ;  /* 0x000000090d0d7824 */ /* 0x100fe400078e0206 */
[----:B------:R-:W-:Y:S02]  /*01f0*/  IMAD R23, R23, 0x9, R6 ;  /* 0x0000000917177824 */ /* 0x000fe400078e0206 */
[----:B------:R-:W-:Y:S01]  /*0200*/  IMAD.WIDE R2, R3, 0x4, R14 ;  /* 0x0000000403027825 */ /* 0x000fe200078e020e */
[----:B------:R-:W-:-:S03]  /*0210*/  CS2R R24, SRZ ;  /* 0x0000000000187805 */ /* 0x000fc6000001ff00 */
[--C-:B------:R-:W-:Y:S01]  /*0220*/  IMAD.WIDE R4, R5, 0x4, R14.reuse ;  /* 0x0000000405047825 */ /* 0x100fe200078e020e */
[----:B-1----:R-:W-:Y:S01]  /*0230*/  CS2R R26, SRZ ;  /* 0x00000000001a7805 */ /* 0x002fe2000001ff00 */
[----:B------:R1:W3:Y:S02]  /*0240*/  @!P0 LDG.E.EL R20, desc[UR6][R2.64] ;  /* 0x0000000602148981 */ /* 0x0002e4000c2e1900 */
[----:B------:R-:W-:-:S04]  /*0250*/  IMAD.WIDE R6, R7, 0x4, R14 ;  /* 0x0000000407067825 */ /* 0x000fc800078e020e */
[--C-:B------:R-:W-:Y:S01]  /*0260*/  IMAD.WIDE R8, R9, 0x4, R14.reuse ;  /* 0x0000000409087825 */ /* 0x100fe200078e020e */
[----:B------:R-:W4:Y:S03]  /*0270*/  @!P0 LDG.E.EL R24, desc[UR6][R6.64] ;  /* 0x0000000606188981 */ /* 0x000f26000c2e1900 */
[----:B------:R-:W-:-:S04]  /*0280*/  IMAD.WIDE R10, R11, 0x4, R14 ;  /* 0x000000040b0a7825 */ /* 0x000fc800078e020e */
[--C-:B------:R-:W-:Y:S01]  /*0290*/  IMAD.WIDE R12, R13, 0x4, R14.reuse ;  /* 0x000000040d0c7825 */ /* 0x100fe200078e020e */
[----:B------:R-:W5:Y:S03]  /*02a0*/  @!P0 LDG.E.EL R25, desc[UR6][R10.64] ;  /* 0x000000060a198981 */ /* 0x000f66000c2e1900 */
[----:B------:R-:W-:Y:S01]  /*02b0*/  IMAD.WIDE R14, R23, 0x4, R14 ;  /* 0x00000004170e7825 */ /* 0x000fe200078e020e */
[----:B------:R1:W5:Y:S03]  /*02c0*/  @!P0 LDG.E.EL R27, desc[UR6][R12.64] ;  /* 0x000000060c1b8981 */ /* 0x000366000c2e1900 */
[----:B------:R-:W-:Y:S01]  /*02d0*/  IMAD.MOV.U32 R22, RZ, RZ, RZ ;  /* 0x000000ffff167224 */ /* 0x000fe200078e00ff */
[----:B------:R-:W5:Y:S01]  /*02e0*/  @!P0 LDG.E.EL R26, desc[UR6][R14.64] ;  /* 0x000000060e1a8981 */ /* 0x000f62000c2e1900 */
[----:B------:R-:W-:-:S04]  /*02f0*/  IMAD.MOV.U32 R23, RZ, RZ, RZ ;  /* 0x000000ffff177224 */ /* 0x000fc800078e00ff */
[----:B------:R-:W5:Y:S04]  /*0300*/  @!P0 LDG.E.EL R22, desc[UR6][R4.64] ;  /* 0x0000000604168981 */ /* 0x000f68000c2e1900 */
[----:B------:R1:W5:Y:S01]  /*0310*/  @!P0 LDG.E.EL R23, desc[UR6][R8.64] ;  /* 0x0000000608178981 */ /* 0x000362000c2e1900 */
[----:B------:R-:W1:Y:S02]  /*0320*/  S2UR UR5, SR_CgaCtaId ;  /* 0x00000000000579c3 */ /* 0x000e640000008800 */
[----:B-1----:R-:W-:Y:S01]  /*0330*/  IMAD.SHL.U32 R2, R21, 0x40, RZ ;  /* 0x0000004015027824 */ /* 0x002fe200078e00ff */
[----:B------:R-:W-:-:S04]  /*0340*/  UMOV UR4, 0x400 ;  /* 0x0000040000047882 */ /* 0x000fc80000000000 */
[----:B------:R-:W-:-:S04]  /*0350*/  LOP3.LUT R2, R2, 0x3c0, RZ, 0xc0, !PT ;  /* 0x000003c002027812 */ /* 0x000fc800078ec0ff */
[----:B------:R-:W-:-:S04]  /*0360*/  LOP3.LUT R3, R2, R17, RZ, 0xfc, !PT ;  /* 0x0000001102037212 */ /* 0x000fc800078efcff */
[----:B------:R-:W-:Y:S01]  /*0370*/  LEA.HI R3, R2, R3, RZ, 0x1c ;  /* 0x0000000302037211 */ /* 0x000fe200078fe0ff */
[----:B0-----:R-:W-:-:S06]  /*0380*/  UPRMT UR4, UR5, 0x654, UR4 ;  /* 0x0000065405047896 */ /* 0x001fcc0008000004 */
[----:B------:R-:W-:Y:S02]  /*0390*/  LEA R12, R3, UR4, 0x2 ;  /* 0x00000004030c7c11 */ /* 0x000fe4000f8e10ff */
[----:B------:R-:W-:Y:S01]  /*03a0*/  SHF.R.U32.HI R2, RZ, 0x2, R21 ;  /* 0x00000002ff027819 */ /* 0x000fe20000011615 */
[----:B------:R-:W-:-:S03]  /*03b0*/  IMAD.SHL.U32 R21, R21, 0x4, RZ ;  /* 0x0000000415157824 */ /* 0x000fc600078e00ff */
[----:B------:R-:W-:Y:S02]  /*03c0*/  LOP3.LUT R3, R2, 0x1c, RZ, 0xc0, !PT ;  /* 0x0000001c02037812 */ /* 0x000fe400078ec0ff */
[----:B------:R-:W-:-:S05]  /*03d0*/  LOP3.LUT R8, R21, 0x1fc, RZ, 0xc0, !PT ;  /* 0x000001fc15087812 */ /* 0x000fca00078ec0ff */
[----:B------:R-:W-:-:S05]  /*03e0*/  IMAD.IADD R3, R8, 0x1, R3 ;  /* 0x0000000108037824 */ /* 0x000fca00078e0203 */
[----:B------:R-:W-:Y:S02]  /*03f0*/  LEA R4, R3, UR4, 0x2 ;  /* 0x0000000403047c11 */ /* 0x000fe4000f8e10ff */
[----:B------:R-:W-:Y:S02]  /*0400*/  SHF.R.S32.HI R3, RZ, 0x19, R18 ;  /* 0x00000019ff037819 */ /* 0x000fe40000011412 */
[----:B------:R-:W-:Y:S02]  /*0410*/  LOP3.LUT R16, R16, 0x3c, R21, 0xf8, !PT ;  /* 0x0000003c10107812 */ /* 0x000fe400078ef815 */
[----:B------:R-:W-:-:S04]  /*0420*/  SGXT R3, R3, 0x1 ;  /* 0x000000010303781a */ /* 0x000fc80000000200 */
[----:B------:R-:W-:Y:S02]  /*0430*/  LEA.HI R9, R3, R16, RZ, 0x7 ;  /* 0x0000001003097211 */ /* 0x000fe400078f38ff */
[----:B------:R-:W0:Y:S02]  /*0440*/  LDC.64 R2, c[0x0][0x218] ;  /* 0x00008600ff027b82 */ /* 0x000e240000000a00 */
[----:B------:R-:W-:Y:S02]  /*0450*/  LOP3.LUT R11, R9, 0xffffff80, RZ, 0xc0, !PT ;  /* 0xffffff80090b7812 */ /* 0x000fe400078ec0ff */
[----:B------:R-:W-:Y:S02]  /*0460*/  SHF.R.S32.HI R10, RZ, 0x7, R9 ;  /* 0x00000007ff0a7819 */ /* 0x000fe40000011409 */
[----:B------:R-:W-:Y:S01]  /*0470*/  LOP3.LUT R9, R0, R17, RZ, 0xfc, !PT ;  /* 0x0000001100097212 */ /* 0x000fe200078efcff */
[----:B------:R-:W-:Y:S01]  /*0480*/  IMAD.IADD R11, R16, 0x1, -R11 ;  /* 0x00000001100b7824 */ /* 0x000fe200078e0a0b */
[----:B------:R-:W-:-:S02]  /*0490*/  LOP3.LUT R0, R0, 0x8, R17, 0xfe, !PT ;  /* 0x0000000800007812 */ /* 0x000fc400078efe11 */
[----:B------:R-:W-:Y:S01]  /*04a0*/  ISETP.GE.AND P1, PT, R9, 0x9, PT ;  /* 0x000000090900780c */ /* 0x000fe20003f26270 */
[----:B------:R-:W-:Y:S01]  /*04b0*/  IMAD R10, R10, 0x480, R11 ;  /* 0x000004800a0a7824 */ /* 0x000fe200078e020b */
[----:B------:R-:W-:-:S03]  /*04c0*/  ISETP.GE.AND P0, PT, R0, 0x9, PT ;  /* 0x000000090000780c */ /* 0x000fc60003f06270 */
[----:B------:R-:W-:Y:S01]  /*04d0*/  IMAD R9, R9, 0x80, R10 ;  /* 0x0000008009097824 */ /* 0x000fe200078e020a */
[----:B--2---:R-:W-:Y:S04]  /*04e0*/  STS [R12], R19 ;  /* 0x000000130c007388 */ /* 0x004fe80000000800 */
[----:B---3--:R-:W-:Y:S04]  /*04f0*/  STS [R12+0x20], R20 ;  /* 0x000020140c007388 */ /* 0x008fe80000000800 */
[----:B----4-:R-:W-:Y:S04]  /*0500*/  STS [R12+0x60], R24 ;  /* 0x000060180c007388 */ /* 0x010fe80000000800 */
[----:B-----5:R-:W-:Y:S04]  /*0510*/  STS [R12+0xa0], R25 ;  /* 0x0000a0190c007388 */ /* 0x020fe80000000800 */
[----:B------:R-:W-:Y:S04]  /*0520*/  STS [R12+0xc0], R27 ;  /* 0x0000c01b0c007388 */ /* 0x000fe80000000800 */
[----:B------:R-:W-:Y:S04]  /*0530*/  STS [R12+0xe0], R26 ;  /* 0x0000e01a0c007388 */ /* 0x000fe80000000800 */
[----:B------:R-:W-:Y:S04]  /*0540*/  STS [R12+0x40], R22 ;  /* 0x000040160c007388 */ /* 0x000fe80000000800 */
[----:B------:R1:W-:Y:S01]  /*0550*/  STS [R12+0x80], R23 ;  /* 0x000080170c007388 */ /* 0x0003e20000000800 */
[----:B------:R-:W-:Y:S06]  /*0560*/  BAR.SYNC.DEFER_BLOCKING 0x0 ;  /* 0x0000000000007b1d */ /* 0x000fec0000010000 */
[----:B------:R-:W2:Y:S01]  /*0570*/  LDS.128 R4, [R4] ;  /* 0x0000000004047984 */ /* 0x000ea20000000c00 */
[----:B-1----:R-:W-:-:S04]  /*0580*/  LOP3.LUT R12, R8, 0x200, RZ, 0xfc, !PT ;  /* 0x00000200080c7812 */ /* 0x002fc800078efcff */
[----:B------:R-:W-:-:S04]  /*0590*/  SHF.R.U32.HI R12, RZ, 0x4, R12 ;  /* 0x00000004ff0c7819 */ /* 0x000fc8000001160c */
[----:B------:R-:W-:-:S05]  /*05a0*/  LOP3.LUT R11, R12, 0x3c, RZ, 0xc0, !PT ;  /* 0x0000003c0c0b7812 */ /* 0x000fca00078ec0ff */
[----:B------:R-:W-:Y:S02]  /*05b0*/  IMAD.IADD R11, R8, 0x1, R11 ;  /* 0x00000001080b7824 */ /* 0x000fe400078e020b */
[----:B0-----:R-:W-:-:S03]  /*05c0*/  IMAD.WIDE R8, R9, 0x4, R2 ;  /* 0x0000000409087825 */ /* 0x001fc600078e0202 */
[----:B------:R-:W-:Y:S02]  /*05d0*/  LEA R11, R11, UR4, 0x2 ;  /* 0x000000040b0b7c11 */ /* 0x000fe4000f8e10ff */
[----:B--2---:R0:W-:Y:S02]  /*05e0*/  @!P1 STG.E.128 desc[UR6][R8.64], R4 ;  /* 0x0000000408009986 */ /* 0x0041e4000c101d06 */
[----:B0-----:R-:W-:Y:S05]  /*05f0*/  @P0 EXIT ;  /* 0x000000000000094d */ /* 0x001fea0003800000 */
[----:B------:R-:W1:Y:S01]  /*0600*/  LDS.128 R12, [R11+0x800] ;  /* 0x000800000b0c7984 */ /* 0x000e620000000c00 */
[----:B0-----:R-:W-:-:S04]  /*0610*/  IMAD R5, R0, 0x80, R10 ;  /* 0x0000008000057824 */ /* 0x001fc800078e020a */
[----:B------:R-:W-:-:S05]  /*0620*/  IMAD.WIDE R2, R5, 0x4, R2 ;  /* 0x0000000405027825 */ /* 0x000fca00078e0202 */
[----:B-1----:R-:W-:Y:S01]  /*0630*/  STG.E.128 desc[UR6][R2.64], R12 ;  /* 0x0000000c02007986 */ /* 0x002fe2000c101d06 */
[----:B------:R-:W-:Y:S05]  /*0640*/  EXIT ;  /* 0x000000000000794d */ /* 0x000fea0003800000 */
.L_x_0:
[----:B------:R-:W-:-:S00]  /*0650*/  BRA `(.L_x_0) ;  /* 0xfffffffc00fc7947 */ /* 0x000fc0000383ffff */
[----:B------:R-:W-:-:S00]  /*0660*/  NOP ;  /* 0x0000000000007918 */ /* 0x000fc00000000000 */
        /* <DEDUP_REMOVED lines=9> */
.L_x_1:


//--------------------- .nv.shared.triton_poi_fused_8 --------------------------
	.section	.nv.shared.triton_poi_fused_8,"aw",@nobits
	.sectionflags	@""
	.align	16
	.zero		1024


//--------------------- .nv.constant0.triton_poi_fused_8 --------------------------
	.section	.nv.constant0.triton_poi_fused_8,"a",@progbits
	.sectionflags	@""
	.align	4
.nv.constant0.triton_poi_fused_8:
	.zero		552
